//
// Generated by NVIDIA NVVM Compiler
//
// Compiler Build ID: CL-36424714
// Cuda compilation tools, release 13.0, V13.0.88
// Based on NVVM 20.0.0
//

.version 9.0
.target sm_100
.address_size 64

	// .globl	_Z6addOneRi

.visible .entry _Z6addOneRi(
	.param .u64 .ptr .align 1 _Z6addOneRi_param_0
)
{
	.reg .b32 	%r<3>;
	.reg .b64 	%rd<3>;

	ld.param.u64 	%rd1, [_Z6addOneRi_param_0];
	cvta.to.global.u64 	%rd2, %rd1;
	ld.global.u32 	%r1, [%rd2];
	add.s32 	%r2, %r1, 1;
	st.global.u32 	[%rd2], %r2;
	ret;

}


// ===== COMPILED SASS (sm_100) =====

	.target	sm_100

	.elftype	@"ET_EXEC"


//--------------------- .note.nv.tkinfo           --------------------------
	.section	.note.nv.tkinfo,"",@"SHT_NOTE"
	.sectionflags	@"SHF_NOTE_NV_TKINFO"
	.tkinfo
        /*0018*/ 	.word	0x00000002
        /*0030*/ 	.string	""
        /*0030*/ 	.string	"ptxas"
        /*0030*/ 	.string	"Cuda compilation tools, release 13.0, V13.0.88"
        /*0030*/ 	.string	"Build cuda_13.0.r13.0/compiler.36424714_0"
        /*0030*/ 	.string	"-arch sm_100 -m 64 "



//--------------------- .note.nv.cuinfo           --------------------------
	.section	.note.nv.cuinfo,"",@"SHT_NOTE"
	.sectionflags	@"SHF_NOTE_NV_CUINFO"
        /*0018*/ 	.short	0x0002
        /*001a*/ 	.short	0x0064
        /*001c*/ 	.short	0x0082
	.zero		2


//--------------------- .nv.info                  --------------------------
	.section	.nv.info,"",@"SHT_CUDA_INFO"
	.align	4


	//----- nvinfo : EIATTR_REGCOUNT
	.align		4
        /*0000*/ 	.byte	0x04, 0x2f
        /*0002*/ 	.short	(.L_1 - .L_0)
	.align		4
.L_0:
        /*0004*/ 	.word	index@(_Z6addOneRi)
        /*0008*/ 	.word	0x00000008


	//----- nvinfo : EIATTR_FRAME_SIZE
	.align		4
.L_1:
        /*000c*/ 	.byte	0x04, 0x11
        /*000e*/ 	.short	(.L_3 - .L_2)
	.align		4
.L_2:
        /*0010*/ 	.word	index@(_Z6addOneRi)
        /*0014*/ 	.word	0x00000000


	//----- nvinfo : EIATTR_MIN_STACK_SIZE
	.align		4
.L_3:
        /*0018*/ 	.byte	0x04, 0x12
        /*001a*/ 	.short	(.L_5 - .L_4)
	.align		4
.L_4:
        /*001c*/ 	.word	index@(_Z6addOneRi)
        /*0020*/ 	.word	0x00000000
.L_5:


//--------------------- .nv.compat                --------------------------
	.section	.nv.compat,"",@"SHT_CUDA_COMPAT_INFO"
	.align	4
        /*0000*/ 	.byte	0x02, 0x09, 0x00, 0x00, 0x02, 0x02, 0x01, 0x00, 0x02, 0x05, 0x05, 0x00, 0x03, 0x07, 0x01, 0x01
        /*0010*/ 	.byte	0x02, 0x03, 0x00, 0x00, 0x02, 0x06, 0x01, 0x00, 0x04, 0x0b, 0x08, 0x00, 0x09, 0x00, 0x00, 0x00
        /*0020*/ 	.byte	0x00, 0x00, 0x00, 0x00


//--------------------- .nv.info._Z6addOneRi      --------------------------
	.section	.nv.info._Z6addOneRi,"",@"SHT_CUDA_INFO"
	.sectionflags	@""
	.align	4


	//----- nvinfo : EIATTR_CUDA_API_VERSION
	.align		4
        /*0000*/ 	.byte	0x04, 0x37
        /*0002*/ 	.short	(.L_7 - .L_6)
.L_6:
        /*0004*/ 	.word	0x00000082


	//----- nvinfo : EIATTR_KPARAM_INFO
	.align		4
.L_7:
        /*0008*/ 	.byte	0x04, 0x17
        /*000a*/ 	.short	(.L_9 - .L_8)
.L_8:
        /*000c*/ 	.word	0x00000000
        /*0010*/ 	.short	0x0000
        /*0012*/ 	.short	0x0000
        /*0014*/ 	.byte	0x00, 0xf5, 0x21, 0x00


	//----- nvinfo : EIATTR_SPARSE_MMA_MASK
	.align		4
.L_9:
        /*0018*/ 	.byte	0x03, 0x50
        /*001a*/ 	.short	0x0000


	//----- nvinfo : EIATTR_MAXREG_COUNT
	.align		4
        /*001c*/ 	.byte	0x03, 0x1b
        /*001e*/ 	.short	0x00ff


	//----- nvinfo : EIATTR_MERCURY_ISA_VERSION
	.align		4
        /*0020*/ 	.byte	0x03, 0x5f
        /*0022*/ 	.short	0x0101


	//----- nvinfo : EIATTR_VRC_CTA_INIT_COUNT
	.align		4
        /*0024*/ 	.byte	0x02, 0x4a
	.zero		1
	.zero		1


	//----- nvinfo : EIATTR_EXIT_INSTR_OFFSETS
	.align		4
        /*0028*/ 	.byte	0x04, 0x1c
        /*002a*/ 	.short	(.L_11 - .L_10)


	//   ....[0]....
.L_10:
        /*002c*/ 	.word	0x00000060


	//----- nvinfo : EIATTR_CBANK_PARAM_SIZE
	.align		4
.L_11:
        /*0030*/ 	.byte	0x03, 0x19
        /*0032*/ 	.short	0x0008


	//----- nvinfo : EIATTR_PARAM_CBANK
	.align		4
        /*0034*/ 	.byte	0x04, 0x0a
        /*0036*/ 	.short	(.L_13 - .L_12)
	.align		4
.L_12:
        /*0038*/ 	.word	index@(.nv.constant0._Z6addOneRi)
        /*003c*/ 	.short	0x0380
        /*003e*/ 	.short	0x0008


	//----- nvinfo : EIATTR_SW_WAR
	.align		4
.L_13:
        /*0040*/ 	.byte	0x04, 0x36
        /*0042*/ 	.short	(.L_15 - .L_14)
.L_14:
        /*0044*/ 	.word	0x00000008
.L_15:


//--------------------- .nv.callgraph             --------------------------
	.section	.nv.callgraph,"",@"SHT_CUDA_CALLGRAPH"
	.align	4
	.sectionentsize	8
	.align		4
        /*0000*/ 	.word	0x00000000
	.align		4
        /*0004*/ 	.word	0xffffffff
	.align		4
        /*0008*/ 	.word	0x00000000
	.align		4
        /*000c*/ 	.word	0xfffffffe
	.align		4
        /*0010*/ 	.word	0x00000000
	.align		4
        /*0014*/ 	.word	0xfffffffd
	.align		4
        /*0018*/ 	.word	0x00000000
	.align		4
        /*001c*/ 	.word	0xfffffffc


//--------------------- .text._Z6addOneRi         --------------------------
	.section	.text._Z6addOneRi,"ax",@progbits
	.align	128
        .global         _Z6addOneRi
        .type           _Z6addOneRi,@function
        .size           _Z6addOneRi,(.L_x_1 - _Z6addOneRi)
        .other          _Z6addOneRi,@"STO_CUDA_ENTRY STV_DEFAULT"
_Z6addOneRi:
.text._Z6addOneRi:
[----:B------:R-:W-:Y:S08]  /*0000*/  LDC R1, c[0x0][0x37c] ;  /* 0x0000df00ff017b82 */ /* 0x000ff00000000800 */
[----:B------:R-:W0:Y:S01]  /*0010*/  LDC.64 R2, c[0x0][0x380] ;  /* 0x0000e000ff027b82 */ /* 0x000e220000000a00 */
[----:B------:R-:W0:Y:S02]  /*0020*/  LDCU.64 UR4, c[0x0][0x358] ;  /* 0x00006b00ff0477ac */ /* 0x000e240008000a00 */
[----:B0-----:R-:W2:Y:S02]  /*0030*/  LDG.E R0, desc[UR4][R2.64] ;  /* 0x0000000402007981 */ /* 0x001ea4000c1e1900 */
[----:B--2---:R-:W-:-:S05]  /*0040*/  IADD3 R5, PT, PT, R0, 0x1, RZ ;  /* 0x0000000100057810 */ /* 0x004fca0007ffe0ff */
[----:B------:R-:W-:Y:S01]  /*0050*/  STG.E desc[UR4][R2.64], R5 ;  /* 0x0000000502007986 */ /* 0x000fe2000c101904 */
[----:B------:R-:W-:Y:S05]  /*0060*/  EXIT ;  /* 0x000000000000794d */ /* 0x000fea0003800000 */
.L_x_0:
[----:B------:R-:W-:-:S00]  /*0070*/  BRA `(.L_x_0) ;  /* 0xfffffffc00fc7947 */ /* 0x000fc0000383ffff */
[----:B------:R-:W-:-:S00]  /*0080*/  NOP ;  /* 0x0000000000007918 */ /* 0x000fc00000000000 */
[----:B------:R-:W-:-:S00]  /*0090*/  NOP ;  /* 0x0000000000007918 */ /* 0x000fc00000000000 */
[----:B------:R-:W-:-:S00]  /*00a0*/  NOP ;  /* 0x0000000000007918 */ /* 0x000fc00000000000 */
[----:B------:R-:W-:-:S00]  /*00b0*/  NOP ;  /* 0x0000000000007918 */ /* 0x000fc00000000000 */
[----:B------:R-:W-:-:S00]  /*00c0*/  NOP ;  /* 0x0000000000007918 */ /* 0x000fc00000000000 */
[----:B------:R-:W-:-:S00]  /*00d0*/  NOP ;  /* 0x0000000000007918 */ /* 0x000fc00000000000 */
[----:B------:R-:W-:-:S00]  /*00e0*/  NOP ;  /* 0x0000000000007918 */ /* 0x000fc00000000000 */
[----:B------:R-:W-:-:S00]  /*00f0*/  NOP ;  /* 0x0000000000007918 */ /* 0x000fc00000000000 */
.L_x_1:


//--------------------- .nv.shared.reserved.0     --------------------------
	.section	.nv.shared.reserved.0,"aw",@nobits
	.weak		__nv_reservedSMEM_offset_0_alias
	.size		__nv_reservedSMEM_offset_0_alias, 0, 64
	.other		__nv_reservedSMEM_offset_0_alias,@"STO_CUDA_RESERVED_SHARED STV_DEFAULT"
__nv_reservedSMEM_offset_0_alias:
	.zero		0
	.zero		64


//--------------------- .nv.constant0._Z6addOneRi --------------------------
	.section	.nv.constant0._Z6addOneRi,"a",@progbits
	.sectionflags	@""
	.align	4
.nv.constant0._Z6addOneRi:
	.zero		904


//--------------------- SYMBOLS --------------------------

	.type		.nv.reservedSmem.offset0,@object
	.size		.nv.reservedSmem.offset0,0x4
